//
// Generated by NVIDIA NVVM Compiler
//
// Compiler Build ID: CL-36424714
// Cuda compilation tools, release 13.0, V13.0.88
// Based on NVVM 20.0.0
//

.version 9.0
.target sm_100
.address_size 64

	// .globl	_Z13Hy_cmp_kernelPfS_fi

.visible .entry _Z13Hy_cmp_kernelPfS_fi(
	.param .u64 .ptr .align 1 _Z13Hy_cmp_kernelPfS_fi_param_0,
	.param .u64 .ptr .align 1 _Z13Hy_cmp_kernelPfS_fi_param_1,
	.param .f32 _Z13Hy_cmp_kernelPfS_fi_param_2,
	.param .u32 _Z13Hy_cmp_kernelPfS_fi_param_3
)
{
	.reg .pred 	%p<10>;
	.reg .b32 	%r<19>;
	.reg .b32 	%f<92>;
	.reg .b64 	%rd<22>;

	ld.param.u64 	%rd9, [_Z13Hy_cmp_kernelPfS_fi_param_0];
	ld.param.u64 	%rd10, [_Z13Hy_cmp_kernelPfS_fi_param_1];
	ld.param.f32 	%f1, [_Z13Hy_cmp_kernelPfS_fi_param_2];
	ld.param.u32 	%r12, [_Z13Hy_cmp_kernelPfS_fi_param_3];
	cvta.to.global.u64 	%rd1, %rd10;
	cvta.to.global.u64 	%rd2, %rd9;
	setp.lt.s32 	%p1, %r12, 1;
	@%p1 bra 	$L__BB0_12;
	and.b32  	%r1, %r12, 7;
	setp.lt.u32 	%p2, %r12, 8;
	mov.b32 	%r17, 0;
	@%p2 bra 	$L__BB0_4;
	and.b32  	%r17, %r12, 2147483640;
	neg.s32 	%r15, %r17;
	add.s64 	%rd21, %rd2, 16;
	add.s64 	%rd20, %rd1, 16;
$L__BB0_3:
	.pragma "nounroll";
	ld.global.f32 	%f2, [%rd21+-16];
	ld.global.f32 	%f3, [%rd20+-12];
	ld.global.f32 	%f4, [%rd20+-16];
	sub.f32 	%f5, %f3, %f4;
	mul.f32 	%f6, %f1, %f5;
	sub.f32 	%f7, %f2, %f6;
	st.global.f32 	[%rd21+-16], %f7;
	ld.global.f32 	%f8, [%rd21+-12];
	ld.global.f32 	%f9, [%rd20+-8];
	ld.global.f32 	%f10, [%rd20+-12];
	sub.f32 	%f11, %f9, %f10;
	mul.f32 	%f12, %f1, %f11;
	sub.f32 	%f13, %f8, %f12;
	st.global.f32 	[%rd21+-12], %f13;
	ld.global.f32 	%f14, [%rd21+-8];
	ld.global.f32 	%f15, [%rd20+-4];
	ld.global.f32 	%f16, [%rd20+-8];
	sub.f32 	%f17, %f15, %f16;
	mul.f32 	%f18, %f1, %f17;
	sub.f32 	%f19, %f14, %f18;
	st.global.f32 	[%rd21+-8], %f19;
	ld.global.f32 	%f20, [%rd21+-4];
	ld.global.f32 	%f21, [%rd20];
	ld.global.f32 	%f22, [%rd20+-4];
	sub.f32 	%f23, %f21, %f22;
	mul.f32 	%f24, %f1, %f23;
	sub.f32 	%f25, %f20, %f24;
	st.global.f32 	[%rd21+-4], %f25;
	ld.global.f32 	%f26, [%rd21];
	ld.global.f32 	%f27, [%rd20+4];
	ld.global.f32 	%f28, [%rd20];
	sub.f32 	%f29, %f27, %f28;
	mul.f32 	%f30, %f1, %f29;
	sub.f32 	%f31, %f26, %f30;
	st.global.f32 	[%rd21], %f31;
	ld.global.f32 	%f32, [%rd21+4];
	ld.global.f32 	%f33, [%rd20+8];
	ld.global.f32 	%f34, [%rd20+4];
	sub.f32 	%f35, %f33, %f34;
	mul.f32 	%f36, %f1, %f35;
	sub.f32 	%f37, %f32, %f36;
	st.global.f32 	[%rd21+4], %f37;
	ld.global.f32 	%f38, [%rd21+8];
	ld.global.f32 	%f39, [%rd20+12];
	ld.global.f32 	%f40, [%rd20+8];
	sub.f32 	%f41, %f39, %f40;
	mul.f32 	%f42, %f1, %f41;
	sub.f32 	%f43, %f38, %f42;
	st.global.f32 	[%rd21+8], %f43;
	ld.global.f32 	%f44, [%rd21+12];
	ld.global.f32 	%f45, [%rd20+16];
	ld.global.f32 	%f46, [%rd20+12];
	sub.f32 	%f47, %f45, %f46;
	mul.f32 	%f48, %f1, %f47;
	sub.f32 	%f49, %f44, %f48;
	st.global.f32 	[%rd21+12], %f49;
	add.s32 	%r15, %r15, 8;
	add.s64 	%rd21, %rd21, 32;
	add.s64 	%rd20, %rd20, 32;
	setp.ne.s32 	%p3, %r15, 0;
	@%p3 bra 	$L__BB0_3;
$L__BB0_4:
	setp.eq.s32 	%p4, %r1, 0;
	@%p4 bra 	$L__BB0_12;
	and.b32  	%r7, %r12, 3;
	setp.lt.u32 	%p5, %r1, 4;
	@%p5 bra 	$L__BB0_7;
	mul.wide.u32 	%rd11, %r17, 4;
	add.s64 	%rd12, %rd2, %rd11;
	ld.global.f32 	%f50, [%rd12];
	add.s64 	%rd13, %rd1, %rd11;
	ld.global.f32 	%f51, [%rd13+4];
	ld.global.f32 	%f52, [%rd13];
	sub.f32 	%f53, %f51, %f52;
	mul.f32 	%f54, %f1, %f53;
	sub.f32 	%f55, %f50, %f54;
	st.global.f32 	[%rd12], %f55;
	ld.global.f32 	%f56, [%rd12+4];
	ld.global.f32 	%f57, [%rd13+8];
	ld.global.f32 	%f58, [%rd13+4];
	sub.f32 	%f59, %f57, %f58;
	mul.f32 	%f60, %f1, %f59;
	sub.f32 	%f61, %f56, %f60;
	st.global.f32 	[%rd12+4], %f61;
	ld.global.f32 	%f62, [%rd12+8];
	ld.global.f32 	%f63, [%rd13+12];
	ld.global.f32 	%f64, [%rd13+8];
	sub.f32 	%f65, %f63, %f64;
	mul.f32 	%f66, %f1, %f65;
	sub.f32 	%f67, %f62, %f66;
	st.global.f32 	[%rd12+8], %f67;
	ld.global.f32 	%f68, [%rd12+12];
	add.s32 	%r17, %r17, 4;
	ld.global.f32 	%f69, [%rd13+16];
	ld.global.f32 	%f70, [%rd13+12];
	sub.f32 	%f71, %f69, %f70;
	mul.f32 	%f72, %f1, %f71;
	sub.f32 	%f73, %f68, %f72;
	st.global.f32 	[%rd12+12], %f73;
$L__BB0_7:
	setp.eq.s32 	%p6, %r7, 0;
	@%p6 bra 	$L__BB0_12;
	setp.eq.s32 	%p7, %r7, 1;
	@%p7 bra 	$L__BB0_10;
	mul.wide.u32 	%rd14, %r17, 4;
	add.s64 	%rd15, %rd2, %rd14;
	ld.global.f32 	%f74, [%rd15];
	add.s64 	%rd16, %rd1, %rd14;
	ld.global.f32 	%f75, [%rd16+4];
	ld.global.f32 	%f76, [%rd16];
	sub.f32 	%f77, %f75, %f76;
	mul.f32 	%f78, %f1, %f77;
	sub.f32 	%f79, %f74, %f78;
	st.global.f32 	[%rd15], %f79;
	ld.global.f32 	%f80, [%rd15+4];
	add.s32 	%r17, %r17, 2;
	ld.global.f32 	%f81, [%rd16+8];
	ld.global.f32 	%f82, [%rd16+4];
	sub.f32 	%f83, %f81, %f82;
	mul.f32 	%f84, %f1, %f83;
	sub.f32 	%f85, %f80, %f84;
	st.global.f32 	[%rd15+4], %f85;
$L__BB0_10:
	and.b32  	%r14, %r12, 1;
	setp.eq.b32 	%p8, %r14, 1;
	not.pred 	%p9, %p8;
	@%p9 bra 	$L__BB0_12;
	mul.wide.u32 	%rd17, %r17, 4;
	add.s64 	%rd18, %rd2, %rd17;
	ld.global.f32 	%f86, [%rd18];
	add.s64 	%rd19, %rd1, %rd17;
	ld.global.f32 	%f87, [%rd19+4];
	ld.global.f32 	%f88, [%rd19];
	sub.f32 	%f89, %f87, %f88;
	mul.f32 	%f90, %f1, %f89;
	sub.f32 	%f91, %f86, %f90;
	st.global.f32 	[%rd18], %f91;
$L__BB0_12:
	ret;

}


// ===== COMPILED SASS (sm_100) =====

	.target	sm_100

	.elftype	@"ET_EXEC"


//--------------------- .note.nv.tkinfo           --------------------------
	.section	.note.nv.tkinfo,"",@"SHT_NOTE"
	.sectionflags	@"SHF_NOTE_NV_TKINFO"
	.tkinfo
        /*0018*/ 	.word	0x00000002
        /*0030*/ 	.string	""
        /*0030*/ 	.string	"ptxas"
        /*0030*/ 	.string	"Cuda compilation tools, release 13.0, V13.0.88"
        /*0030*/ 	.string	"Build cuda_13.0.r13.0/compiler.36424714_0"
        /*0030*/ 	.string	"-arch sm_100 -m 64 "



//--------------------- .note.nv.cuinfo           --------------------------
	.section	.note.nv.cuinfo,"",@"SHT_NOTE"
	.sectionflags	@"SHF_NOTE_NV_CUINFO"
        /*0018*/ 	.short	0x0002
        /*001a*/ 	.short	0x0064
        /*001c*/ 	.short	0x0082
	.zero		2


//--------------------- .nv.info                  --------------------------
	.section	.nv.info,"",@"SHT_CUDA_INFO"
	.align	4


	//----- nvinfo : EIATTR_REGCOUNT
	.align		4
        /*0000*/ 	.byte	0x04, 0x2f
        /*0002*/ 	.short	(.L_1 - .L_0)
	.align		4
.L_0:
        /*0004*/ 	.word	index@(_Z13Hy_cmp_kernelPfS_fi)
        /*0008*/ 	.word	0x00000012


	//----- nvinfo : EIATTR_FRAME_SIZE
	.align		4
.L_1:
        /*000c*/ 	.byte	0x04, 0x11
        /*000e*/ 	.short	(.L_3 - .L_2)
	.align		4
.L_2:
        /*0010*/ 	.word	index@(_Z13Hy_cmp_kernelPfS_fi)
        /*0014*/ 	.word	0x00000000


	//----- nvinfo : EIATTR_MIN_STACK_SIZE
	.align		4
.L_3:
        /*0018*/ 	.byte	0x04, 0x12
        /*001a*/ 	.short	(.L_5 - .L_4)
	.align		4
.L_4:
        /*001c*/ 	.word	index@(_Z13Hy_cmp_kernelPfS_fi)
        /*0020*/ 	.word	0x00000000
.L_5:


//--------------------- .nv.compat                --------------------------
	.section	.nv.compat,"",@"SHT_CUDA_COMPAT_INFO"
	.align	4
        /*0000*/ 	.byte	0x02, 0x09, 0x00, 0x00, 0x02, 0x02, 0x01, 0x00, 0x02, 0x05, 0x05, 0x00, 0x03, 0x07, 0x01, 0x01
        /*0010*/ 	.byte	0x02, 0x03, 0x00, 0x00, 0x02, 0x06, 0x01, 0x00, 0x04, 0x0b, 0x08, 0x00, 0x09, 0x00, 0x00, 0x00
        /*0020*/ 	.byte	0x00, 0x00, 0x00, 0x00


//--------------------- .nv.info._Z13Hy_cmp_kernelPfS_fi --------------------------
	.section	.nv.info._Z13Hy_cmp_kernelPfS_fi,"",@"SHT_CUDA_INFO"
	.sectionflags	@""
	.align	4


	//----- nvinfo : EIATTR_CUDA_API_VERSION
	.align		4
        /*0000*/ 	.byte	0x04, 0x37
        /*0002*/ 	.short	(.L_7 - .L_6)
.L_6:
        /*0004*/ 	.word	0x00000082


	//----- nvinfo : EIATTR_KPARAM_INFO
	.align		4
.L_7:
        /*0008*/ 	.byte	0x04, 0x17
        /*000a*/ 	.short	(.L_9 - .L_8)
.L_8:
        /*000c*/ 	.word	0x00000000
        /*0010*/ 	.short	0x0003
        /*0012*/ 	.short	0x0014
        /*0014*/ 	.byte	0x00, 0xf0, 0x11, 0x00


	//----- nvinfo : EIATTR_KPARAM_INFO
	.align		4
.L_9:
        /*0018*/ 	.byte	0x04, 0x17
        /*001a*/ 	.short	(.L_11 - .L_10)
.L_10:
        /*001c*/ 	.word	0x00000000
        /*0020*/ 	.short	0x0002
        /*0022*/ 	.short	0x0010
        /*0024*/ 	.byte	0x00, 0xf0, 0x11, 0x00


	//----- nvinfo : EIATTR_KPARAM_INFO
	.align		4
.L_11:
        /*0028*/ 	.byte	0x04, 0x17
        /*002a*/ 	.short	(.L_13 - .L_12)
.L_12:
        /*002c*/ 	.word	0x00000000
        /*0030*/ 	.short	0x0001
        /*0032*/ 	.short	0x0008
        /*0034*/ 	.byte	0x00, 0xf5, 0x21, 0x00


	//----- nvinfo : EIATTR_KPARAM_INFO
	.align		4
.L_13:
        /*0038*/ 	.byte	0x04, 0x17
        /*003a*/ 	.short	(.L_15 - .L_14)
.L_14:
        /*003c*/ 	.word	0x00000000
        /*0040*/ 	.short	0x0000
        /*0042*/ 	.short	0x0000
        /*0044*/ 	.byte	0x00, 0xf5, 0x21, 0x00


	//----- nvinfo : EIATTR_SPARSE_MMA_MASK
	.align		4
.L_15:
        /*0048*/ 	.byte	0x03, 0x50
        /*004a*/ 	.short	0x0000


	//----- nvinfo : EIATTR_MAXREG_COUNT
	.align		4
        /*004c*/ 	.byte	0x03, 0x1b
        /*004e*/ 	.short	0x00ff


	//----- nvinfo : EIATTR_MERCURY_ISA_VERSION
	.align		4
        /*0050*/ 	.byte	0x03, 0x5f
        /*0052*/ 	.short	0x0101


	//----- nvinfo : EIATTR_VRC_CTA_INIT_COUNT
	.align		4
        /*0054*/ 	.byte	0x02, 0x4a
	.zero		1
	.zero		1


	//----- nvinfo : EIATTR_EXIT_INSTR_OFFSETS
	.align		4
        /*0058*/ 	.byte	0x04, 0x1c
        /*005a*/ 	.short	(.L_17 - .L_16)


	//   ....[0]....
.L_16:
        /*005c*/ 	.word	0x00000030


	//   ....[1]....
        /*0060*/ 	.word	0x00000510


	//   ....[2]....
        /*0064*/ 	.word	0x00000740


	//   ....[3]....
        /*0068*/ 	.word	0x000008b0


	//   ....[4]....
        /*006c*/ 	.word	0x00000970


	//----- nvinfo : EIATTR_CBANK_PARAM_SIZE
	.align		4
.L_17:
        /*0070*/ 	.byte	0x03, 0x19
        /*0072*/ 	.short	0x0018


	//----- nvinfo : EIATTR_PARAM_CBANK
	.align		4
        /*0074*/ 	.byte	0x04, 0x0a
        /*0076*/ 	.short	(.L_19 - .L_18)
	.align		4
.L_18:
        /*0078*/ 	.word	index@(.nv.constant0._Z13Hy_cmp_kernelPfS_fi)
        /*007c*/ 	.short	0x0380
        /*007e*/ 	.short	0x0018


	//----- nvinfo : EIATTR_SW_WAR
	.align		4
.L_19:
        /*0080*/ 	.byte	0x04, 0x36
        /*0082*/ 	.short	(.L_21 - .L_20)
.L_20:
        /*0084*/ 	.word	0x00000008
.L_21:


//--------------------- .nv.callgraph             --------------------------
	.section	.nv.callgraph,"",@"SHT_CUDA_CALLGRAPH"
	.align	4
	.sectionentsize	8
	.align		4
        /*0000*/ 	.word	0x00000000
	.align		4
        /*0004*/ 	.word	0xffffffff
	.align		4
        /*0008*/ 	.word	0x00000000
	.align		4
        /*000c*/ 	.word	0xfffffffe
	.align		4
        /*0010*/ 	.word	0x00000000
	.align		4
        /*0014*/ 	.word	0xfffffffd
	.align		4
        /*0018*/ 	.word	0x00000000
	.align		4
        /*001c*/ 	.word	0xfffffffc


//--------------------- .text._Z13Hy_cmp_kernelPfS_fi --------------------------
	.section	.text._Z13Hy_cmp_kernelPfS_fi,"ax",@progbits
	.align	128
        .global         _Z13Hy_cmp_kernelPfS_fi
        .type           _Z13Hy_cmp_kernelPfS_fi,@function
        .size           _Z13Hy_cmp_kernelPfS_fi,(.L_x_5 - _Z13Hy_cmp_kernelPfS_fi)
        .other          _Z13Hy_cmp_kernelPfS_fi,@"STO_CUDA_ENTRY STV_DEFAULT"
_Z13Hy_cmp_kernelPfS_fi:
.text._Z13Hy_cmp_kernelPfS_fi:
[----:B------:R-:W-:Y:S08]  /*0000*/  LDC R1, c[0x0][0x37c] ;  /* 0x0000df00ff017b82 */ /* 0x000ff00000000800 */
[----:B------:R-:W0:Y:S02]  /*0010*/  LDC R6, c[0x0][0x394] ;  /* 0x0000e500ff067b82 */ /* 0x000e240000000800 */
[----:B0-----:R-:W-:-:S13]  /*0020*/  ISETP.GE.AND P0, PT, R6, 0x1, PT ;  /* 0x000000010600780c */ /* 0x001fda0003f06270 */
[----:B------:R-:W-:Y:S05]  /*0030*/  @!P0 EXIT ;  /* 0x000000000000894d */ /* 0x000fea0003800000 */
[C---:B------:R-:W-:Y:S01]  /*0040*/  ISETP.GE.U32.AND P1, PT, R6.reuse, 0x8, PT ;  /* 0x000000080600780c */ /* 0x040fe20003f26070 */
[----:B------:R-:W0:Y:S01]  /*0050*/  LDCU.64 UR12, c[0x0][0x358] ;  /* 0x00006b00ff0c77ac */ /* 0x000e220008000a00 */
[----:B------:R-:W-:Y:S01]  /*0060*/  LOP3.LUT R12, R6, 0x7, RZ, 0xc0, !PT ;  /* 0x00000007060c7812 */ /* 0x000fe200078ec0ff */
[----:B------:R-:W-:-:S03]  /*0070*/  HFMA2 R0, -RZ, RZ, 0, 0 ;  /* 0x00000000ff007431 */ /* 0x000fc600000001ff */
[----:B------:R-:W-:-:S07]  /*0080*/  ISETP.NE.AND P0, PT, R12, RZ, PT ;  /* 0x000000ff0c00720c */ /* 0x000fce0003f05270 */
[----:B------:R-:W-:Y:S06]  /*0090*/  @!P1 BRA `(.L_x_0) ;  /* 0x00000004001c9947 */ /* 0x000fec0003800000 */
[----:B------:R-:W1:Y:S01]  /*00a0*/  LDCU.128 UR8, c[0x0][0x380] ;  /* 0x00007000ff0877ac */ /* 0x000e620008000c00 */
[----:B------:R-:W-:Y:S01]  /*00b0*/  LOP3.LUT R0, R6, 0x7ffffff8, RZ, 0xc0, !PT ;  /* 0x7ffffff806007812 */ /* 0x000fe200078ec0ff */
[----:B------:R-:W2:Y:S03]  /*00c0*/  LDCU UR14, c[0x0][0x390] ;  /* 0x00007200ff0e77ac */ /* 0x000ea60008000800 */
[----:B------:R-:W-:Y:S01]  /*00d0*/  IADD3 R7, PT, PT, -R0, RZ, RZ ;  /* 0x000000ff00077210 */ /* 0x000fe20007ffe1ff */
[----:B-1----:R-:W-:Y:S02]  /*00e0*/  UIADD3 UR6, UP0, UPT, UR8, 0x10, URZ ;  /* 0x0000001008067890 */ /* 0x002fe4000ff1e0ff */
[----:B------:R-:W-:Y:S02]  /*00f0*/  UIADD3 UR4, UP1, UPT, UR10, 0x10, URZ ;  /* 0x000000100a047890 */ /* 0x000fe4000ff3e0ff */
[----:B------:R-:W-:-:S02]  /*0100*/  UIADD3.X UR7, UPT, UPT, URZ, UR9, URZ, UP0, !UPT ;  /* 0x00000009ff077290 */ /* 0x000fc400087fe4ff */
[----:B------:R-:W-:Y:S01]  /*0110*/  UIADD3.X UR5, UPT, UPT, URZ, UR11, URZ, UP1, !UPT ;  /* 0x0000000bff057290 */ /* 0x000fe20008ffe4ff */
[----:B------:R-:W-:Y:S02]  /*0120*/  MOV R13, UR6 ;  /* 0x00000006000d7c02 */ /* 0x000fe40008000f00 */
[----:B------:R-:W-:Y:S02]  /*0130*/  MOV R8, UR4 ;  /* 0x0000000400087c02 */ /* 0x000fe40008000f00 */
[----:B------:R-:W-:Y:S02]  /*0140*/  MOV R14, UR7 ;  /* 0x00000007000e7c02 */ /* 0x000fe40008000f00 */
[----:B--2---:R-:W-:-:S07]  /*0150*/  MOV R9, UR5 ;  /* 0x0000000500097c02 */ /* 0x004fce0008000f00 */
.L_x_1:
[----:B------:R-:W-:Y:S02]  /*0160*/  MOV R4, R8 ;  /* 0x0000000800047202 */ /* 0x000fe40000000f00 */
[----:B------:R-:W-:Y:S02]  /*0170*/  MOV R5, R9 ;  /* 0x0000000900057202 */ /* 0x000fe40000000f00 */
[----:B-1----:R-:W-:Y:S02]  /*0180*/  MOV R2, R13 ;  /* 0x0000000d00027202 */ /* 0x002fe40000000f00 */
[----:B------:R-:W-:Y:S01]  /*0190*/  MOV R3, R14 ;  /* 0x0000000e00037202 */ /* 0x000fe20000000f00 */
[----:B0-----:R-:W2:Y:S04]  /*01a0*/  LDG.E R9, desc[UR12][R4.64+-0xc] ;  /* 0xfffff40c04097981 */ /* 0x001ea8000c1e1900 */
[----:B------:R-:W2:Y:S04]  /*01b0*/  LDG.E R10, desc[UR12][R4.64+-0x10] ;  /* 0xfffff00c040a7981 */ /* 0x000ea8000c1e1900 */
[----:B------:R-:W3:Y:S01]  /*01c0*/  LDG.E R8, desc[UR12][R2.64+-0x10] ;  /* 0xfffff00c02087981 */ /* 0x000ee2000c1e1900 */
[----:B--2---:R-:W-:-:S04]  /*01d0*/  FADD R9, R9, -R10 ;  /* 0x8000000a09097221 */ /* 0x004fc80000000000 */
[----:B---3--:R-:W-:Y:S02]  /*01e0*/  FFMA R9, -R9, UR14, R8 ;  /* 0x0000000e09097c23 */ /* 0x008fe40008000108 */
[----:B------:R-:W2:Y:S04]  /*01f0*/  LDG.E R8, desc[UR12][R2.64+-0xc] ;  /* 0xfffff40c02087981 */ /* 0x000ea8000c1e1900 */
[----:B------:R0:W-:Y:S04]  /*0200*/  STG.E desc[UR12][R2.64+-0x10], R9 ;  /* 0xfffff00902007986 */ /* 0x0001e8000c10190c */
[----:B------:R-:W3:Y:S04]  /*0210*/  LDG.E R10, desc[UR12][R4.64+-0x8] ;  /* 0xfffff80c040a7981 */ /* 0x000ee8000c1e1900 */
[----:B------:R-:W3:Y:S02]  /*0220*/  LDG.E R11, desc[UR12][R4.64+-0xc] ;  /* 0xfffff40c040b7981 */ /* 0x000ee4000c1e1900 */
[----:B---3--:R-:W-:-:S04]  /*0230*/  FADD R11, R10, -R11 ;  /* 0x8000000b0a0b7221 */ /* 0x008fc80000000000 */
[----:B--2---:R-:W-:Y:S02]  /*0240*/  FFMA R11, -R11, UR14, R8 ;  /* 0x0000000e0b0b7c23 */ /* 0x004fe40008000108 */
        /* <DEDUP_REMOVED lines=8> */
[----:B0-----:R-:W4:Y:S04]  /*02d0*/  LDG.E R9, desc[UR12][R4.64] ;  /* 0x0000000c04097981 */ /* 0x001f28000c1e1900 */
[----:B------:R-:W4:Y:S02]  /*02e0*/  LDG.E R10, desc[UR12][R4.64+-0x4] ;  /* 0xfffffc0c040a7981 */ /* 0x000f24000c1e1900 */
[----:B----4-:R-:W-:-:S04]  /*02f0*/  FADD R9, R9, -R10 ;  /* 0x8000000a09097221 */ /* 0x010fc80000000000 */
[----:B--2---:R-:W-:Y:S02]  /*0300*/  FFMA R9, -R9, UR14, R8 ;  /* 0x0000000e09097c23 */ /* 0x004fe40008000108 */
[----:B------:R-:W2:Y:S04]  /*0310*/  LDG.E R8, desc[UR12][R2.64] ;  /* 0x0000000c02087981 */ /* 0x000ea8000c1e1900 */
[----:B------:R0:W-:Y:S04]  /*0320*/  STG.E desc[UR12][R2.64+-0x4], R9 ;  /* 0xfffffc0902007986 */ /* 0x0001e8000c10190c */
[----:B------:R-:W4:Y:S04]  /*0330*/  LDG.E R10, desc[UR12][R4.64+0x4] ;  /* 0x0000040c040a7981 */ /* 0x000f28000c1e1900 */
[----:B-1----:R-:W4:Y:S02]  /*0340*/  LDG.E R11, desc[UR12][R4.64] ;  /* 0x0000000c040b7981 */ /* 0x002f24000c1e1900 */
[----:B----4-:R-:W-:-:S04]  /*0350*/  FADD R11, R10, -R11 ;  /* 0x8000000b0a0b7221 */ /* 0x010fc80000000000 */
[----:B--2---:R-:W-:Y:S02]  /*0360*/  FFMA R11, -R11, UR14, R8 ;  /* 0x0000000e0b0b7c23 */ /* 0x004fe40008000108 */
[----:B------:R-:W2:Y:S04]  /*0370*/  LDG.E R8, desc[UR12][R2.64+0x4] ;  /* 0x0000040c02087981 */ /* 0x000ea8000c1e1900 */
[----:B------:R1:W-:Y:S04]  /*0380*/  STG.E desc[UR12][R2.64], R11 ;  /* 0x0000000b02007986 */ /* 0x0003e8000c10190c */
[----:B------:R-:W4:Y:S04]  /*0390*/  LDG.E R10, desc[UR12][R4.64+0x8] ;  /* 0x0000080c040a7981 */ /* 0x000f28000c1e1900 */
[----:B---3--:R-:W4:Y:S02]  /*03a0*/  LDG.E R13, desc[UR12][R4.64+0x4] ;  /* 0x0000040c040d7981 */ /* 0x008f24000c1e1900 */
[----:B----4-:R-:W-:-:S04]  /*03b0*/  FADD R13, R10, -R13 ;  /* 0x8000000d0a0d7221 */ /* 0x010fc80000000000 */
        /* <DEDUP_REMOVED lines=10> */
[----:B-1----:R-:W4:Y:S01]  /*0460*/  LDG.E R11, desc[UR12][R4.64+0xc] ;  /* 0x00000c0c040b7981 */ /* 0x002f22000c1e1900 */
[----:B------:R-:W-:-:S04]  /*0470*/  IADD3 R7, PT, PT, R7, 0x8, RZ ;  /* 0x0000000807077810 */ /* 0x000fc80007ffe0ff */
[----:B------:R-:W-:Y:S02]  /*0480*/  ISETP.NE.AND P1, PT, R7, RZ, PT ;  /* 0x000000ff0700720c */ /* 0x000fe40003f25270 */
[----:B---3--:R-:W-:-:S04]  /*0490*/  IADD3 R13, P2, PT, R2, 0x20, RZ ;  /* 0x00000020020d7810 */ /* 0x008fc80007f5e0ff */
[----:B------:R-:W-:Y:S01]  /*04a0*/  IADD3.X R14, PT, PT, RZ, R3, RZ, P2, !PT ;  /* 0x00000003ff0e7210 */ /* 0x000fe200017fe4ff */
[----:B----4-:R-:W-:-:S04]  /*04b0*/  FADD R11, R10, -R11 ;  /* 0x8000000b0a0b7221 */ /* 0x010fc80000000000 */
[----:B--2---:R-:W-:Y:S01]  /*04c0*/  FFMA R11, -R11, UR14, R8 ;  /* 0x0000000e0b0b7c23 */ /* 0x004fe20008000108 */
[----:B------:R-:W-:-:S04]  /*04d0*/  IADD3 R8, P3, PT, R4, 0x20, RZ ;  /* 0x0000002004087810 */ /* 0x000fc80007f7e0ff */
[----:B------:R1:W-:Y:S01]  /*04e0*/  STG.E desc[UR12][R2.64+0xc], R11 ;  /* 0x00000c0b02007986 */ /* 0x0003e2000c10190c */
[----:B0-----:R-:W-:Y:S01]  /*04f0*/  IADD3.X R9, PT, PT, RZ, R5, RZ, P3, !PT ;  /* 0x00000005ff097210 */ /* 0x001fe20001ffe4ff */
[----:B------:R-:W-:Y:S07]  /*0500*/  @P1 BRA `(.L_x_1) ;  /* 0xfffffffc00141947 */ /* 0x000fee000383ffff */
.L_x_0:
[----:B0-----:R-:W-:Y:S05]  /*0510*/  @!P0 EXIT ;  /* 0x000000000000894d */ /* 0x001fea0003800000 */
[----:B------:R-:W-:Y:S02]  /*0520*/  ISETP.GE.U32.AND P0, PT, R12, 0x4, PT ;  /* 0x000000040c00780c */ /* 0x000fe40003f06070 */
[----:B------:R-:W-:-:S04]  /*0530*/  LOP3.LUT R13, R6, 0x3, RZ, 0xc0, !PT ;  /* 0x00000003060d7812 */ /* 0x000fc800078ec0ff */
[----:B------:R-:W-:-:S07]  /*0540*/  ISETP.NE.AND P1, PT, R13, RZ, PT ;  /* 0x000000ff0d00720c */ /* 0x000fce0003f25270 */
[----:B------:R-:W-:Y:S06]  /*0550*/  @!P0 BRA `(.L_x_2) ;  /* 0x0000000000788947 */ /* 0x000fec0003800000 */
[----:B-1----:R-:W0:Y:S01]  /*0560*/  LDC.64 R2, c[0x0][0x388] ;  /* 0x0000e200ff027b82 */ /* 0x002e220000000a00 */
[----:B------:R-:W1:Y:S07]  /*0570*/  LDCU UR4, c[0x0][0x390] ;  /* 0x00007200ff0477ac */ /* 0x000e6e0008000800 */
[----:B------:R-:W2:Y:S01]  /*0580*/  LDC.64 R4, c[0x0][0x380] ;  /* 0x0000e000ff047b82 */ /* 0x000ea20000000a00 */
[----:B0-----:R-:W-:-:S05]  /*0590*/  IMAD.WIDE.U32 R2, R0, 0x4, R2 ;  /* 0x0000000400027825 */ /* 0x001fca00078e0002 */
[----:B------:R-:W3:Y:S01]  /*05a0*/  LDG.E R8, desc[UR12][R2.64+0x4] ;  /* 0x0000040c02087981 */ /* 0x000ee2000c1e1900 */
[----:B--2---:R-:W-:-:S03]  /*05b0*/  IMAD.WIDE.U32 R4, R0, 0x4, R4 ;  /* 0x0000000400047825 */ /* 0x004fc600078e0004 */
[----:B------:R-:W3:Y:S04]  /*05c0*/  LDG.E R9, desc[UR12][R2.64] ;  /* 0x0000000c02097981 */ /* 0x000ee8000c1e1900 */
[----:B------:R-:W1:Y:S01]  /*05d0*/  LDG.E R7, desc[UR12][R4.64] ;  /* 0x0000000c04077981 */ /* 0x000e62000c1e1900 */
[----:B---3--:R-:W-:-:S04]  /*05e0*/  FADD R8, R8, -R9 ;  /* 0x8000000908087221 */ /* 0x008fc80000000000 */
[----:B-1----:R-:W-:Y:S02]  /*05f0*/  FFMA R7, -R8, UR4, R7 ;  /* 0x0000000408077c23 */ /* 0x002fe40008000107 */
[----:B------:R-:W2:Y:S04]  /*0600*/  LDG.E R8, desc[UR12][R4.64+0x4] ;  /* 0x0000040c04087981 */ /* 0x000ea8000c1e1900 */
[----:B------:R0:W-:Y:S04]  /*0610*/  STG.E desc[UR12][R4.64], R7 ;  /* 0x0000000704007986 */ /* 0x0001e8000c10190c */
[----:B------:R-:W3:Y:S04]  /*0620*/  LDG.E R9, desc[UR12][R2.64+0x8] ;  /* 0x0000080c02097981 */ /* 0x000ee8000c1e1900 */
[----:B------:R-:W3:Y:S04]  /*0630*/  LDG.E R10, desc[UR12][R2.64+0x4] ;  /* 0x0000040c020a7981 */ /* 0x000ee8000c1e1900 */
[----:B0-----:R-:W4:Y:S01]  /*0640*/  LDG.E R7, desc[UR12][R4.64+0xc] ;  /* 0x00000c0c04077981 */ /* 0x001f22000c1e1900 */
[----:B---3--:R-:W-:-:S04]  /*0650*/  FADD R9, R9, -R10 ;  /* 0x8000000a09097221 */ /* 0x008fc80000000000 */
[----:B--2---:R-:W-:Y:S02]  /*0660*/  FFMA R9, -R9, UR4, R8 ;  /* 0x0000000409097c23 */ /* 0x004fe40008000108 */
[----:B------:R-:W2:Y:S04]  /*0670*/  LDG.E R8, desc[UR12][R4.64+0x8] ;  /* 0x0000080c04087981 */ /* 0x000ea8000c1e1900 */
[----:B------:R0:W-:Y:S04]  /*0680*/  STG.E desc[UR12][R4.64+0x4], R9 ;  /* 0x0000040904007986 */ /* 0x0001e8000c10190c */
[----:B------:R-:W3:Y:S04]  /*0690*/  LDG.E R10, desc[UR12][R2.64+0xc] ;  /* 0x00000c0c020a7981 */ /* 0x000ee8000c1e1900 */
[----:B------:R-:W3:Y:S02]  /*06a0*/  LDG.E R11, desc[UR12][R2.64+0x8] ;  /* 0x0000080c020b7981 */ /* 0x000ee4000c1e1900 */
[----:B---3--:R-:W-:-:S04]  /*06b0*/  FADD R11, R10, -R11 ;  /* 0x8000000b0a0b7221 */ /* 0x008fc80000000000 */
[----:B--2---:R-:W-:-:S05]  /*06c0*/  FFMA R11, -R11, UR4, R8 ;  /* 0x000000040b0b7c23 */ /* 0x004fca0008000108 */
[----:B------:R0:W-:Y:S04]  /*06d0*/  STG.E desc[UR12][R4.64+0x8], R11 ;  /* 0x0000080b04007986 */ /* 0x0001e8000c10190c */
[----:B------:R-:W2:Y:S04]  /*06e0*/  LDG.E R8, desc[UR12][R2.64+0x10] ;  /* 0x0000100c02087981 */ /* 0x000ea8000c1e1900 */
[----:B------:R-:W2:Y:S01]  /*06f0*/  LDG.E R15, desc[UR12][R2.64+0xc] ;  /* 0x00000c0c020f7981 */ /* 0x000ea2000c1e1900 */
[----:B------:R-:W-:Y:S01]  /*0700*/  IADD3 R0, PT, PT, R0, 0x4, RZ ;  /* 0x0000000400007810 */ /* 0x000fe20007ffe0ff */
[----:B--2---:R-:W-:-:S04]  /*0710*/  FADD R8, R8, -R15 ;  /* 0x8000000f08087221 */ /* 0x004fc80000000000 */
[----:B----4-:R-:W-:-:S05]  /*0720*/  FFMA R7, -R8, UR4, R7 ;  /* 0x0000000408077c23 */ /* 0x010fca0008000107 */
[----:B------:R0:W-:Y:S02]  /*0730*/  STG.E desc[UR12][R4.64+0xc], R7 ;  /* 0x00000c0704007986 */ /* 0x0001e4000c10190c */
.L_x_2:
[----:B------:R-:W-:Y:S05]  /*0740*/  @!P1 EXIT ;  /* 0x000000000000994d */ /* 0x000fea0003800000 */
[----:B------:R-:W-:Y:S02]  /*0750*/  ISETP.NE.AND P0, PT, R13, 0x1, PT ;  /* 0x000000010d00780c */ /* 0x000fe40003f05270 */
[----:B------:R-:W-:-:S04]  /*0760*/  LOP3.LUT R6, R6, 0x1, RZ, 0xc0, !PT ;  /* 0x0000000106067812 */ /* 0x000fc800078ec0ff */
[----:B------:R-:W-:-:S07]  /*0770*/  ISETP.NE.U32.AND P1, PT, R6, 0x1, PT ;  /* 0x000000010600780c */ /* 0x000fce0003f25070 */
[----:B------:R-:W-:Y:S06]  /*0780*/  @!P0 BRA `(.L_x_3) ;  /* 0x0000000000488947 */ /* 0x000fec0003800000 */
[----:B0-----:R-:W0:Y:S01]  /*0790*/  LDC.64 R4, c[0x0][0x388] ;  /* 0x0000e200ff047b82 */ /* 0x001e220000000a00 */
[----:B------:R-:W2:Y:S07]  /*07a0*/  LDCU UR4, c[0x0][0x390] ;  /* 0x00007200ff0477ac */ /* 0x000eae0008000800 */
[----:B-1----:R-:W1:Y:S01]  /*07b0*/  LDC.64 R2, c[0x0][0x380] ;  /* 0x0000e000ff027b82 */ /* 0x002e620000000a00 */
[----:B0-----:R-:W-:-:S05]  /*07c0*/  IMAD.WIDE.U32 R4, R0, 0x4, R4 ;  /* 0x0000000400047825 */ /* 0x001fca00078e0004 */
[----:B------:R-:W3:Y:S01]  /*07d0*/  LDG.E R7, desc[UR12][R4.64+0x4] ;  /* 0x0000040c04077981 */ /* 0x000ee2000c1e1900 */
[----:B-1----:R-:W-:-:S03]  /*07e0*/  IMAD.WIDE.U32 R2, R0, 0x4, R2 ;  /* 0x0000000400027825 */ /* 0x002fc600078e0002 */
[----:B------:R-:W3:Y:S04]  /*07f0*/  LDG.E R8, desc[UR12][R4.64] ;  /* 0x0000000c04087981 */ /* 0x000ee8000c1e1900 */
[----:B------:R-:W2:Y:S01]  /*0800*/  LDG.E R6, desc[UR12][R2.64] ;  /* 0x0000000c02067981 */ /* 0x000ea2000c1e1900 */
[----:B---3--:R-:W-:-:S04]  /*0810*/  FADD R7, R7, -R8 ;  /* 0x8000000807077221 */ /* 0x008fc80000000000 */
[----:B--2---:R-:W-:Y:S02]  /*0820*/  FFMA R7, -R7, UR4, R6 ;  /* 0x0000000407077c23 */ /* 0x004fe40008000106 */
[----:B------:R-:W2:Y:S04]  /*0830*/  LDG.E R6, desc[UR12][R2.64+0x4] ;  /* 0x0000040c02067981 */ /* 0x000ea8000c1e1900 */
[----:B------:R3:W-:Y:S04]  /*0840*/  STG.E desc[UR12][R2.64], R7 ;  /* 0x0000000702007986 */ /* 0x0007e8000c10190c */
[----:B------:R-:W4:Y:S04]  /*0850*/  LDG.E R8, desc[UR12][R4.64+0x8] ;  /* 0x0000080c04087981 */ /* 0x000f28000c1e1900 */
[----:B------:R-:W4:Y:S01]  /*0860*/  LDG.E R9, desc[UR12][R4.64+0x4] ;  /* 0x0000040c04097981 */ /* 0x000f22000c1e1900 */
[----:B------:R-:W-:Y:S01]  /*0870*/  IADD3 R0, PT, PT, R0, 0x2, RZ ;  /* 0x0000000200007810 */ /* 0x000fe20007ffe0ff */
[----:B----4-:R-:W-:-:S04]  /*0880*/  FADD R9, R8, -R9 ;  /* 0x8000000908097221 */ /* 0x010fc80000000000 */
[----:B--2---:R-:W-:-:S05]  /*0890*/  FFMA R9, -R9, UR4, R6 ;  /* 0x0000000409097c23 */ /* 0x004fca0008000106 */
[----:B------:R3:W-:Y:S02]  /*08a0*/  STG.E desc[UR12][R2.64+0x4], R9 ;  /* 0x0000040902007986 */ /* 0x0007e4000c10190c */
.L_x_3:
[----:B------:R-:W-:Y:S05]  /*08b0*/  @P1 EXIT ;  /* 0x000000000000194d */ /* 0x000fea0003800000 */
[----:B0-----:R-:W0:Y:S01]  /*08c0*/  LDC.64 R4, c[0x0][0x388] ;  /* 0x0000e200ff047b82 */ /* 0x001e220000000a00 */
[----:B------:R-:W2:Y:S07]  /*08d0*/  LDCU UR4, c[0x0][0x390] ;  /* 0x00007200ff0477ac */ /* 0x000eae0008000800 */
[----:B-1-3--:R-:W1:Y:S01]  /*08e0*/  LDC.64 R2, c[0x0][0x380] ;  /* 0x0000e000ff027b82 */ /* 0x00ae620000000a00 */
[----:B0-----:R-:W-:-:S05]  /*08f0*/  IMAD.WIDE.U32 R4, R0, 0x4, R4 ;  /* 0x0000000400047825 */ /* 0x001fca00078e0004 */
[----:B------:R-:W3:Y:S01]  /*0900*/  LDG.E R6, desc[UR12][R4.64+0x4] ;  /* 0x0000040c04067981 */ /* 0x000ee2000c1e1900 */
[----:B-1----:R-:W-:-:S03]  /*0910*/  IMAD.WIDE.U32 R2, R0, 0x4, R2 ;  /* 0x0000000400027825 */ /* 0x002fc600078e0002 */
[----:B------:R-:W3:Y:S04]  /*0920*/  LDG.E R7, desc[UR12][R4.64] ;  /* 0x0000000c04077981 */ /* 0x000ee8000c1e1900 */
[----:B------:R-:W2:Y:S01]  /*0930*/  LDG.E R0, desc[UR12][R2.64] ;  /* 0x0000000c02007981 */ /* 0x000ea2000c1e1900 */
[----:B---3--:R-:W-:-:S04]  /*0940*/  FADD R7, R6, -R7 ;  /* 0x8000000706077221 */ /* 0x008fc80000000000 */
[----:B--2---:R-:W-:-:S05]  /*0950*/  FFMA R7, -R7, UR4, R0 ;  /* 0x0000000407077c23 */ /* 0x004fca0008000100 */
[----:B------:R-:W-:Y:S01]  /*0960*/  STG.E desc[UR12][R2.64], R7 ;  /* 0x0000000702007986 */ /* 0x000fe2000c10190c */
[----:B------:R-:W-:Y:S05]  /*0970*/  EXIT ;  /* 0x000000000000794d */ /* 0x000fea0003800000 */
.L_x_4:
[----:B------:R-:W-:-:S00]  /*0980*/  BRA `(.L_x_4) ;  /* 0xfffffffc00fc7947 */ /* 0x000fc0000383ffff */
[----:B------:R-:W-:-:S00]  /*0990*/  NOP ;  /* 0x0000000000007918 */ /* 0x000fc00000000000 */
        /* <DEDUP_REMOVED lines=14> */
.L_x_5:


//--------------------- .nv.shared.reserved.0     --------------------------
	.section	.nv.shared.reserved.0,"aw",@nobits
	.weak		__nv_reservedSMEM_offset_0_alias
	.size		__nv_reservedSMEM_offset_0_alias, 0, 64
	.other		__nv_reservedSMEM_offset_0_alias,@"STO_CUDA_RESERVED_SHARED STV_DEFAULT"
__nv_reservedSMEM_offset_0_alias:
	.zero		0
	.zero		64


//--------------------- .nv.constant0._Z13Hy_cmp_kernelPfS_fi --------------------------
	.section	.nv.constant0._Z13Hy_cmp_kernelPfS_fi,"a",@progbits
	.sectionflags	@""
	.align	4
.nv.constant0._Z13Hy_cmp_kernelPfS_fi:
	.zero		920


//--------------------- SYMBOLS --------------------------

	.type		.nv.reservedSmem.offset0,@object
	.size		.nv.reservedSmem.offset0,0x4
